	.headerflags	@"EF_CUDA_TEXMODE_UNIFIED EF_CUDA_64BIT_ADDRESS EF_CUDA_ACCELERATORS EF_CUDA_SM90 EF_CUDA_VIRTUAL_SM(EF_CUDA_SM90)"
	.elftype	@"ET_EXEC"


//--------------------- .nv.info                  --------------------------
	.section	.nv.info,"",@"SHT_CUDA_INFO"
	.align	4


	//----- nvinfo : EIATTR_REGCOUNT
	.align		4
        /*0000*/ 	.byte	0x04, 0x2f
        /*0002*/ 	.short	(.L_1 - .L_0)
	.align		4
.L_0:
        /*0004*/ 	.word	index@(triton_poi_fused_cat_2)
        /*0008*/ 	.word	0x0000001a


	//----- nvinfo : EIATTR_MIN_STACK_SIZE
	.align		4
.L_1:
        /*000c*/ 	.byte	0x04, 0x12
        /*000e*/ 	.short	(.L_3 - .L_2)
	.align		4
.L_2:
        /*0010*/ 	.word	index@(triton_poi_fused_cat_2)
        /*0014*/ 	.word	0x00000000


	//----- nvinfo : EIATTR_FRAME_SIZE
	.align		4
.L_3:
        /*0018*/ 	.byte	0x04, 0x11
        /*001a*/ 	.short	(.L_5 - .L_4)
	.align		4
.L_4:
        /*001c*/ 	.word	index@(triton_poi_fused_cat_2)
        /*0020*/ 	.word	0x00000000


	//----- nvinfo : EIATTR_MIN_STACK_SIZE
	.align		4
.L_5:
        /*0024*/ 	.byte	0x04, 0x12
        /*0026*/ 	.short	(.L_7 - .L_6)
	.align		4
.L_6:
        /*0028*/ 	.word	index@(triton_poi_fused_cat_2)
        /*002c*/ 	.word	0x00000000
.L_7:


//--------------------- .nv.info.triton_poi_fused_cat_2 --------------------------
	.section	.nv.info.triton_poi_fused_cat_2,"",@"SHT_CUDA_INFO"
	.sectionflags	@""
	.align	4


	//----- nvinfo : EIATTR_CUDA_API_VERSION
	.align		4
        /*0000*/ 	.byte	0x04, 0x37
        /*0002*/ 	.short	(.L_9 - .L_8)
.L_8:
        /*0004*/ 	.word	0x0000007c


	//----- nvinfo : EIATTR_KPARAM_INFO
	.align		4
.L_9:
        /*0008*/ 	.byte	0x04, 0x17
        /*000a*/ 	.short	(.L_11 - .L_10)
.L_10:
        /*000c*/ 	.word	0x00000000
        /*0010*/ 	.short	0x0006
        /*0012*/ 	.short	0x0030
        /*0014*/ 	.byte	0x00, 0xf0, 0x11, 0x00


	//----- nvinfo : EIATTR_KPARAM_INFO
	.align		4
.L_11:
        /*0018*/ 	.byte	0x04, 0x17
        /*001a*/ 	.short	(.L_13 - .L_12)
.L_12:
        /*001c*/ 	.word	0x00000000
        /*0020*/ 	.short	0x0005
        /*0022*/ 	.short	0x0028
        /*0024*/ 	.byte	0x00, 0xf4, 0x21, 0x00


	//----- nvinfo : EIATTR_KPARAM_INFO
	.align		4
.L_13:
        /*0028*/ 	.byte	0x04, 0x17
        /*002a*/ 	.short	(.L_15 - .L_14)
.L_14:
        /*002c*/ 	.word	0x00000000
        /*0030*/ 	.short	0x0004
        /*0032*/ 	.short	0x0020
        /*0034*/ 	.byte	0x00, 0xf4, 0x21, 0x00


	//----- nvinfo : EIATTR_KPARAM_INFO
	.align		4
.L_15:
        /*0038*/ 	.byte	0x04, 0x17
        /*003a*/ 	.short	(.L_17 - .L_16)
.L_16:
        /*003c*/ 	.word	0x00000000
        /*0040*/ 	.short	0x0003
        /*0042*/ 	.short	0x0018
        /*0044*/ 	.byte	0x00, 0xf4, 0x21, 0x00


	//----- nvinfo : EIATTR_KPARAM_INFO
	.align		4
.L_17:
        /*0048*/ 	.byte	0x04, 0x17
        /*004a*/ 	.short	(.L_19 - .L_18)
.L_18:
        /*004c*/ 	.word	0x00000000
        /*0050*/ 	.short	0x0002
        /*0052*/ 	.short	0x0010
        /*0054*/ 	.byte	0x00, 0xf4, 0x21, 0x00


	//----- nvinfo : EIATTR_KPARAM_INFO
	.align		4
.L_19:
        /*0058*/ 	.byte	0x04, 0x17
        /*005a*/ 	.short	(.L_21 - .L_20)
.L_20:
        /*005c*/ 	.word	0x00000000
        /*0060*/ 	.short	0x0001
        /*0062*/ 	.short	0x0008
        /*0064*/ 	.byte	0x00, 0xf4, 0x21, 0x00


	//----- nvinfo : EIATTR_KPARAM_INFO
	.align		4
.L_21:
        /*0068*/ 	.byte	0x04, 0x17
        /*006a*/ 	.short	(.L_23 - .L_22)
.L_22:
        /*006c*/ 	.word	0x00000000
        /*0070*/ 	.short	0x0000
        /*0072*/ 	.short	0x0000
        /*0074*/ 	.byte	0x00, 0xf4, 0x21, 0x00


	//----- nvinfo : EIATTR_SPARSE_MMA_MASK
	.align		4
.L_23:
        /*0078*/ 	.byte	0x03, 0x50
        /*007a*/ 	.short	0x0000


	//----- nvinfo : EIATTR_MAXREG_COUNT
	.align		4
        /*007c*/ 	.byte	0x03, 0x1b
        /*007e*/ 	.short	0x00ff


	//----- nvinfo : EIATTR_EXIT_INSTR_OFFSETS
	.align		4
        /*0080*/ 	.byte	0x04, 0x1c
        /*0082*/ 	.short	(.L_25 - .L_24)


	//   ....[0]....
.L_24:
        /*0084*/ 	.word	0x00000520


	//----- nvinfo : EIATTR_REQNTID
	.align		4
.L_25:
        /*0088*/ 	.byte	0x04, 0x10
        /*008a*/ 	.short	(.L_27 - .L_26)
.L_26:
        /*008c*/ 	.word	0x00000100
        /*0090*/ 	.word	0x00000001
        /*0094*/ 	.word	0x00000001


	//----- nvinfo : EIATTR_CBANK_PARAM_SIZE
	.align		4
.L_27:
        /*0098*/ 	.byte	0x03, 0x19
        /*009a*/ 	.short	0x0034


	//----- nvinfo : EIATTR_PARAM_CBANK
	.align		4
        /*009c*/ 	.byte	0x04, 0x0a
        /*009e*/ 	.short	(.L_29 - .L_28)
	.align		4
.L_28:
        /*00a0*/ 	.word	index@(.nv.constant0.triton_poi_fused_cat_2)
        /*00a4*/ 	.short	0x0210
        /*00a6*/ 	.short	0x0034


	//----- nvinfo : EIATTR_SW_WAR
	.align		4
.L_29:
        /*00a8*/ 	.byte	0x04, 0x36
        /*00aa*/ 	.short	(.L_31 - .L_30)
.L_30:
        /*00ac*/ 	.word	0x00000008
.L_31:


//--------------------- .nv.callgraph             --------------------------
	.section	.nv.callgraph,"",@"SHT_CUDA_CALLGRAPH"
	.align	4
	.sectionentsize	8
	.align		4
        /*0000*/ 	.word	0x00000000
	.align		4
        /*0004*/ 	.word	0xffffffff
	.align		4
        /*0008*/ 	.word	0x00000000
	.align		4
        /*000c*/ 	.word	0xfffffffe
	.align		4
        /*0010*/ 	.word	0x00000000
	.align		4
        /*0014*/ 	.word	0xfffffffd
	.align		4
        /*0018*/ 	.word	0x00000000
	.align		4
        /*001c*/ 	.word	0xfffffffc


//--------------------- .text.triton_poi_fused_cat_2 --------------------------
	.section	.text.triton_poi_fused_cat_2,"ax",@progbits
	.align	128
        .global         triton_poi_fused_cat_2
        .type           triton_poi_fused_cat_2,@function
        .size           triton_poi_fused_cat_2,(.L_x_1 - triton_poi_fused_cat_2)
        .other          triton_poi_fused_cat_2,@"STO_CUDA_ENTRY STV_DEFAULT"
triton_poi_fused_cat_2:
.text.triton_poi_fused_cat_2:
[----:B------:R-:W-:Y:S01]  /*0000*/  LDC R1, c[0x0][0x28] ;  /* 0x00000a00ff017b82 */ /* 0x000fe20000000800 */
[----:B------:R-:W1:Y:S07]  /*0010*/  S2R R0, SR_TID.X ;  /* 0x0000000000007919 */ /* 0x000e6e0000002100 */
[----:B------:R-:W2:Y:S01]  /*0020*/  LDC.64 R10, c[0x0][0x228] ;  /* 0x00008a00ff0a7b82 */ /* 0x000ea20000000a00 */
[----:B------:R-:W-:Y:S01]  /*0030*/  CS2R R16, SRZ ;  /* 0x0000000000107805 */ /* 0x000fe2000001ff00 */
[----:B------:R-:W-:Y:S01]  /*0040*/  ULDC.64 UR4, c[0x0][0x208] ;  /* 0x0000820000047ab9 */ /* 0x000fe20000000a00 */
[----:B------:R-:W3:Y:S01]  /*0050*/  S2R R5, SR_CTAID.X ;  /* 0x0000000000057919 */ /* 0x000ee20000002500 */
[----:B-1----:R-:W-:Y:S01]  /*0060*/  IMAD.SHL.U32 R0, R0, 0x2, RZ ;  /* 0x0000000200007824 */ /* 0x002fe200078e00ff */
[----:B---3--:R-:W-:-:S04]  /*0070*/  SHF.R.S32.HI R3, RZ, 0x16, R5 ;  /* 0x00000016ff037819 */ /* 0x008fc80000011405 */
[----:B------:R-:W-:Y:S02]  /*0080*/  LOP3.LUT R0, R0, 0x1fe, RZ, 0xc0, !PT ;  /* 0x000001fe00007812 */ /* 0x000fe400078ec0ff */
[----:B------:R-:W-:-:S03]  /*0090*/  SGXT R3, R3, 0x1 ;  /* 0x000000010303781a */ /* 0x000fc60000000200 */
[----:B------:R-:W-:Y:S02]  /*00a0*/  IMAD R0, R5, 0x200, R0 ;  /* 0x0000020005007824 */ /* 0x000fe400078e0200 */
[----:B------:R-:W1:Y:S03]  /*00b0*/  LDC.64 R4, c[0x0][0x218] ;  /* 0x00008600ff047b82 */ /* 0x000e660000000a00 */
[----:B------:R-:W-:Y:S02]  /*00c0*/  LEA.HI R6, R3, R0, RZ, 0xc ;  /* 0x0000000003067211 */ /* 0x000fe400078f60ff */
[----:B------:R-:W-:Y:S02]  /*00d0*/  SHF.R.S32.HI R19, RZ, 0x1f, R0 ;  /* 0x0000001fff137819 */ /* 0x000fe40000011400 */
[----:B------:R-:W-:Y:S01]  /*00e0*/  SHF.R.S32.HI R15, RZ, 0xc, R6 ;  /* 0x0000000cff0f7819 */ /* 0x000fe20000011406 */
[----:B------:R-:W3:Y:S01]  /*00f0*/  LDC.64 R2, c[0x0][0x220] ;  /* 0x00008800ff027b82 */ /* 0x000ee20000000a00 */
[----:B------:R-:W-:-:S02]  /*0100*/  LOP3.LUT R7, R6, 0xfffff000, RZ, 0xc0, !PT ;  /* 0xfffff00006077812 */ /* 0x000fc400078ec0ff */
[----:B------:R-:W-:Y:S02]  /*0110*/  LEA.HI R8, R15, R15, RZ, 0x7 ;  /* 0x0000000f0f087211 */ /* 0x000fe400078f38ff */
[----:B------:R-:W-:Y:S01]  /*0120*/  LEA.HI R19, R19, R0, RZ, 0x13 ;  /* 0x0000000013137211 */ /* 0x000fe200078f98ff */
[----:B------:R-:W-:Y:S01]  /*0130*/  IMAD.IADD R7, R0, 0x1, -R7 ;  /* 0x0000000100077824 */ /* 0x000fe200078e0a07 */
[----:B------:R-:W-:Y:S02]  /*0140*/  LOP3.LUT R8, R8, 0xffffff80, RZ, 0xc0, !PT ;  /* 0xffffff8008087812 */ /* 0x000fe400078ec0ff */
[----:B------:R-:W-:-:S03]  /*0150*/  SHF.R.S32.HI R14, RZ, 0x13, R19 ;  /* 0x00000013ff0e7819 */ /* 0x000fc60000011413 */
[----:B------:R-:W-:Y:S02]  /*0160*/  IMAD.IADD R15, R15, 0x1, -R8 ;  /* 0x000000010f0f7824 */ /* 0x000fe400078e0a08 */
[----:B------:R-:W4:Y:S01]  /*0170*/  LDC.64 R8, c[0x0][0x230] ;  /* 0x00008c00ff087b82 */ /* 0x000f220000000a00 */
[----:B------:R-:W-:Y:S02]  /*0180*/  IMAD R6, R14, 0x20000, R7 ;  /* 0x000200000e067824 */ /* 0x000fe400078e0207 */
[C---:B------:R-:W-:Y:S01]  /*0190*/  LOP3.LUT R12, R15.reuse, 0xffffffe0, RZ, 0xc0, !PT ;  /* 0xffffffe00f0c7812 */ /* 0x040fe200078ec0ff */
[C---:B------:R-:W-:Y:S01]  /*01a0*/  VIADD R7, R15.reuse, 0xffffffc0 ;  /* 0xffffffc00f077836 */ /* 0x040fe20000000000 */
[----:B------:R-:W-:Y:S02]  /*01b0*/  ISETP.GT.AND P0, PT, R15, 0x5f, PT ;  /* 0x0000005f0f00780c */ /* 0x000fe40003f04270 */
[----:B------:R-:W-:Y:S01]  /*01c0*/  ISETP.NE.AND P2, PT, R12, 0x40, PT ;  /* 0x000000400c00780c */ /* 0x000fe20003f45270 */
[----:B------:R-:W-:-:S02]  /*01d0*/  IMAD R21, R7, 0x1000, R6 ;  /* 0x0000100007157824 */ /* 0x000fc400078e0206 */
[----:B------:R-:W-:Y:S02]  /*01e0*/  IMAD R6, R15, 0x1000, R6 ;  /* 0x000010000f067824 */ /* 0x000fe400078e0206 */
[----:B-1----:R-:W-:Y:S02]  /*01f0*/  IMAD.WIDE R20, R21, 0x4, R4 ;  /* 0x0000000415147825 */ /* 0x002fe400078e0204 */
[----:B------:R-:W1:Y:S02]  /*0200*/  LDC.64 R4, c[0x0][0x210] ;  /* 0x00008400ff047b82 */ /* 0x000e640000000a00 */
[----:B---3--:R-:W-:-:S04]  /*0210*/  IMAD.WIDE R2, R7, 0x4, R2 ;  /* 0x0000000407027825 */ /* 0x008fc800078e0202 */
[----:B------:R-:W-:Y:S01]  /*0220*/  VIADD R13, R6, 0xfffa0000 ;  /* 0xfffa0000060d7836 */ /* 0x000fe20000000000 */
[----:B------:R-:W-:Y:S01]  /*0230*/  CS2R R6, SRZ ;  /* 0x0000000000067805 */ /* 0x000fe2000001ff00 */
[----:B------:R-:W3:Y:S01]  /*0240*/  @!P2 LDG.E.EL R16, desc[UR4][R2.64] ;  /* 0x000000040210a981 */ /* 0x000ee2000c2e1900 */
[----:B------:R-:W-:Y:S01]  /*0250*/  LOP3.LUT R23, R19, 0xfff80000, RZ, 0xc0, !PT ;  /* 0xfff8000013177812 */ /* 0x000fe200078ec0ff */
[----:B--2---:R-:W-:-:S03]  /*0260*/  IMAD.WIDE R10, R13, 0x4, R10 ;  /* 0x000000040d0a7825 */ /* 0x004fc600078e020a */
[----:B------:R-:W2:Y:S01]  /*0270*/  @!P2 LDG.E.64 R6, desc[UR4][R20.64] ;  /* 0x000000041406a981 */ /* 0x000ea2000c1e1b00 */
[----:B------:R-:W-:Y:S02]  /*0280*/  CS2R R12, SRZ ;  /* 0x00000000000c7805 */ /* 0x000fe4000001ff00 */
[----:B------:R-:W-:Y:S01]  /*0290*/  CS2R R18, SRZ ;  /* 0x0000000000127805 */ /* 0x000fe2000001ff00 */
[C---:B----4-:R-:W-:Y:S01]  /*02a0*/  IMAD.WIDE R8, R15.reuse, 0x4, R8 ;  /* 0x000000040f087825 */ /* 0x050fe200078e0208 */
[----:B------:R-:W-:Y:S02]  /*02b0*/  ISETP.GE.AND P1, PT, R15, 0x40, PT ;  /* 0x000000400f00780c */ /* 0x000fe40003f26270 */
[----:B------:R-:W4:Y:S01]  /*02c0*/  @P0 LDG.E.64 R12, desc[UR4][R10.64] ;  /* 0x000000040a0c0981 */ /* 0x000f22000c1e1b00 */
[----:B------:R-:W-:-:S03]  /*02d0*/  IMAD.IADD R23, R0, 0x1, -R23 ;  /* 0x0000000100177824 */ /* 0x000fc600078e0a17 */
[----:B------:R-:W5:Y:S01]  /*02e0*/  @P0 LDG.E.EL R19, desc[UR4][R8.64+-0x180] ;  /* 0xfffe800408130981 */ /* 0x000f62000c2e1900 */
[----:B------:R-:W-:-:S03]  /*02f0*/  IMAD R15, R14, 0x40000, R23 ;  /* 0x000400000e0f7824 */ /* 0x000fc600078e0217 */
[----:B------:R-:W5:Y:S04]  /*0300*/  @P0 LDG.E.EL R17, desc[UR4][R8.64+-0x180] ;  /* 0xfffe800408110981 */ /* 0x000f68000c2e1900 */
[----:B------:R3:W5:Y:S01]  /*0310*/  @!P2 LDG.E.EL R18, desc[UR4][R2.64] ;  /* 0x000000040212a981 */ /* 0x000762000c2e1900 */
[----:B-1----:R-:W-:Y:S01]  /*0320*/  IMAD.WIDE R14, R15, 0x4, R4 ;  /* 0x000000040f0e7825 */ /* 0x002fe200078e0204 */
[----:B------:R-:W-:-:S06]  /*0330*/  CS2R R4, SRZ ;  /* 0x0000000000047805 */ /* 0x000fcc000001ff00 */
[----:B------:R-:W5:Y:S01]  /*0340*/  @!P1 LDG.E.64 R4, desc[UR4][R14.64] ;  /* 0x000000040e049981 */ /* 0x000f62000c1e1b00 */
[----:B---3--:R-:W-:Y:S02]  /*0350*/  SEL R3, R16, RZ, !P2 ;  /* 0x000000ff10037207 */ /* 0x008fe40005000000 */
[----:B--2---:R-:W-:-:S04]  /*0360*/  SEL R6, R6, RZ, !P2 ;  /* 0x000000ff06067207 */ /* 0x004fc80005000000 */
[C---:B------:R-:W-:Y:S01]  /*0370*/  FSETP.GEU.AND P6, PT, R6.reuse, -R3, PT ;  /* 0x800000030600720b */ /* 0x040fe20003fce000 */
[----:B------:R-:W-:Y:S02]  /*0380*/  FADD R6, R6, R3 ;  /* 0x0000000306067221 */ /* 0x000fe40000000000 */
[----:B------:R-:W1:Y:S01]  /*0390*/  LDC.64 R2, c[0x0][0x238] ;  /* 0x00008e00ff027b82 */ /* 0x000e620000000a00 */
[----:B----4-:R-:W-:Y:S02]  /*03a0*/  SEL R10, R13, RZ, P0 ;  /* 0x000000ff0d0a7207 */ /* 0x010fe40000000000 */
[----:B-----5:R-:W-:Y:S02]  /*03b0*/  SEL R19, R19, RZ, P0 ;  /* 0x000000ff13137207 */ /* 0x020fe40000000000 */
[----:B------:R-:W-:Y:S02]  /*03c0*/  SEL R12, R12, RZ, P0 ;  /* 0x000000ff0c0c7207 */ /* 0x000fe40000000000 */
[----:B------:R-:W-:-:S02]  /*03d0*/  SEL R17, R17, RZ, P0 ;  /* 0x000000ff11117207 */ /* 0x000fc40000000000 */
[----:B------:R-:W-:Y:S02]  /*03e0*/  SEL R7, R7, RZ, !P2 ;  /* 0x000000ff07077207 */ /* 0x000fe40005000000 */
[----:B------:R-:W-:Y:S01]  /*03f0*/  SEL R18, R18, RZ, !P2 ;  /* 0x000000ff12127207 */ /* 0x000fe20005000000 */
[C---:B------:R-:W-:Y:S01]  /*0400*/  FADD R9, R10.reuse, R19 ;  /* 0x000000130a097221 */ /* 0x040fe20000000000 */
[----:B------:R-:W-:Y:S01]  /*0410*/  FSETP.GEU.AND P3, PT, R10, -R19, PT ;  /* 0x800000130a00720b */ /* 0x000fe20003f6e000 */
[C---:B------:R-:W-:Y:S01]  /*0420*/  FADD R8, R12.reuse, R17 ;  /* 0x000000110c087221 */ /* 0x040fe20000000000 */
[C---:B------:R-:W-:Y:S01]  /*0430*/  FSETP.GEU.AND P5, PT, R7.reuse, -R18, PT ;  /* 0x800000120700720b */ /* 0x040fe20003fae000 */
[----:B------:R-:W-:Y:S01]  /*0440*/  FADD R7, R7, R18 ;  /* 0x0000001207077221 */ /* 0x000fe20000000000 */
[----:B------:R-:W-:Y:S02]  /*0450*/  FSETP.GEU.AND P4, PT, R12, -R17, PT ;  /* 0x800000110c00720b */ /* 0x000fe40003f8e000 */
[----:B------:R-:W-:-:S02]  /*0460*/  FSEL R9, R9, RZ, P3 ;  /* 0x000000ff09097208 */ /* 0x000fc40001800000 */
[----:B------:R-:W-:Y:S02]  /*0470*/  FSEL R8, R8, RZ, P4 ;  /* 0x000000ff08087208 */ /* 0x000fe40002000000 */
[----:B------:R-:W-:Y:S02]  /*0480*/  FSEL R7, R7, RZ, P5 ;  /* 0x000000ff07077208 */ /* 0x000fe40002800000 */
[----:B------:R-:W-:Y:S02]  /*0490*/  @P2 FSEL R7, R9, RZ, P0 ;  /* 0x000000ff09072208 */ /* 0x000fe40000000000 */
[----:B------:R-:W-:Y:S02]  /*04a0*/  FSEL R6, R6, RZ, P6 ;  /* 0x000000ff06067208 */ /* 0x000fe40003000000 */
[----:B------:R-:W-:Y:S02]  /*04b0*/  SEL R9, R4, RZ, !P1 ;  /* 0x000000ff04097207 */ /* 0x000fe40004800000 */
[----:B------:R-:W-:-:S02]  /*04c0*/  @P2 FSEL R6, R8, RZ, P0 ;  /* 0x000000ff08062208 */ /* 0x000fc40000000000 */
[----:B------:R-:W-:Y:S01]  /*04d0*/  SEL R4, R5, RZ, !P1 ;  /* 0x000000ff05047207 */ /* 0x000fe20004800000 */
[----:B-1----:R-:W-:Y:S01]  /*04e0*/  IMAD.WIDE R2, R0, 0x4, R2 ;  /* 0x0000000400027825 */ /* 0x002fe200078e0202 */
[----:B------:R-:W-:Y:S02]  /*04f0*/  SEL R6, R9, R6, !P1 ;  /* 0x0000000609067207 */ /* 0x000fe40004800000 */
[----:B------:R-:W-:-:S05]  /*0500*/  SEL R7, R4, R7, !P1 ;  /* 0x0000000704077207 */ /* 0x000fca0004800000 */
[----:B------:R-:W-:Y:S01]  /*0510*/  STG.E.64 desc[UR4][R2.64], R6 ;  /* 0x0000000602007986 */ /* 0x000fe2000c101b04 */
[----:B------:R-:W-:Y:S05]  /*0520*/  EXIT ;  /* 0x000000000000794d */ /* 0x000fea0003800000 */
.L_x_0:
[----:B------:R-:W-:-:S00]  /*0530*/  BRA `(.L_x_0) ;  /* 0xfffffffc00fc7947 */ /* 0x000fc0000383ffff */
[----:B------:R-:W-:-:S00]  /*0540*/  NOP ;  /* 0x0000000000007918 */ /* 0x000fc00000000000 */
        /* <DEDUP_REMOVED lines=11> */
.L_x_1:


//--------------------- .nv.constant0.triton_poi_fused_cat_2 --------------------------
	.section	.nv.constant0.triton_poi_fused_cat_2,"a",@progbits
	.sectionflags	@""
	.align	4
.nv.constant0.triton_poi_fused_cat_2:
	.zero		580
